	.headerflags	@"EF_CUDA_TEXMODE_UNIFIED EF_CUDA_64BIT_ADDRESS EF_CUDA_ACCELERATORS EF_CUDA_SM90 EF_CUDA_VIRTUAL_SM(EF_CUDA_SM90)"
	.elftype	@"ET_EXEC"


//--------------------- .nv.info                  --------------------------
	.section	.nv.info,"",@"SHT_CUDA_INFO"
	.align	4


	//----- nvinfo : EIATTR_REGCOUNT
	.align		4
        /*0000*/ 	.byte	0x04, 0x2f
        /*0002*/ 	.short	(.L_1 - .L_0)
	.align		4
.L_0:
        /*0004*/ 	.word	index@(triton_poi_fused_clone_0)
        /*0008*/ 	.word	0x00000010


	//----- nvinfo : EIATTR_MIN_STACK_SIZE
	.align		4
.L_1:
        /*000c*/ 	.byte	0x04, 0x12
        /*000e*/ 	.short	(.L_3 - .L_2)
	.align		4
.L_2:
        /*0010*/ 	.word	index@(triton_poi_fused_clone_0)
        /*0014*/ 	.word	0x00000000


	//----- nvinfo : EIATTR_FRAME_SIZE
	.align		4
.L_3:
        /*0018*/ 	.byte	0x04, 0x11
        /*001a*/ 	.short	(.L_5 - .L_4)
	.align		4
.L_4:
        /*001c*/ 	.word	index@(triton_poi_fused_clone_0)
        /*0020*/ 	.word	0x00000000


	//----- nvinfo : EIATTR_MIN_STACK_SIZE
	.align		4
.L_5:
        /*0024*/ 	.byte	0x04, 0x12
        /*0026*/ 	.short	(.L_7 - .L_6)
	.align		4
.L_6:
        /*0028*/ 	.word	index@(triton_poi_fused_clone_0)
        /*002c*/ 	.word	0x00000000
.L_7:


//--------------------- .nv.info.triton_poi_fused_clone_0 --------------------------
	.section	.nv.info.triton_poi_fused_clone_0,"",@"SHT_CUDA_INFO"
	.sectionflags	@""
	.align	4


	//----- nvinfo : EIATTR_CUDA_API_VERSION
	.align		4
        /*0000*/ 	.byte	0x04, 0x37
        /*0002*/ 	.short	(.L_9 - .L_8)
.L_8:
        /*0004*/ 	.word	0x0000007c


	//----- nvinfo : EIATTR_KPARAM_INFO
	.align		4
.L_9:
        /*0008*/ 	.byte	0x04, 0x17
        /*000a*/ 	.short	(.L_11 - .L_10)
.L_10:
        /*000c*/ 	.word	0x00000000
        /*0010*/ 	.short	0x0004
        /*0012*/ 	.short	0x0020
        /*0014*/ 	.byte	0x00, 0xf0, 0x11, 0x00


	//----- nvinfo : EIATTR_KPARAM_INFO
	.align		4
.L_11:
        /*0018*/ 	.byte	0x04, 0x17
        /*001a*/ 	.short	(.L_13 - .L_12)
.L_12:
        /*001c*/ 	.word	0x00000000
        /*0020*/ 	.short	0x0003
        /*0022*/ 	.short	0x0018
        /*0024*/ 	.byte	0x00, 0xf4, 0x21, 0x00


	//----- nvinfo : EIATTR_KPARAM_INFO
	.align		4
.L_13:
        /*0028*/ 	.byte	0x04, 0x17
        /*002a*/ 	.short	(.L_15 - .L_14)
.L_14:
        /*002c*/ 	.word	0x00000000
        /*0030*/ 	.short	0x0002
        /*0032*/ 	.short	0x0010
        /*0034*/ 	.byte	0x00, 0xf4, 0x21, 0x00


	//----- nvinfo : EIATTR_KPARAM_INFO
	.align		4
.L_15:
        /*0038*/ 	.byte	0x04, 0x17
        /*003a*/ 	.short	(.L_17 - .L_16)
.L_16:
        /*003c*/ 	.word	0x00000000
        /*0040*/ 	.short	0x0001
        /*0042*/ 	.short	0x0008
        /*0044*/ 	.byte	0x00, 0xf4, 0x21, 0x00


	//----- nvinfo : EIATTR_KPARAM_INFO
	.align		4
.L_17:
        /*0048*/ 	.byte	0x04, 0x17
        /*004a*/ 	.short	(.L_19 - .L_18)
.L_18:
        /*004c*/ 	.word	0x00000000
        /*0050*/ 	.short	0x0000
        /*0052*/ 	.short	0x0000
        /*0054*/ 	.byte	0x00, 0xf4, 0x21, 0x00


	//----- nvinfo : EIATTR_SPARSE_MMA_MASK
	.align		4
.L_19:
        /*0058*/ 	.byte	0x03, 0x50
        /*005a*/ 	.short	0x0000


	//----- nvinfo : EIATTR_MAXREG_COUNT
	.align		4
        /*005c*/ 	.byte	0x03, 0x1b
        /*005e*/ 	.short	0x00ff


	//----- nvinfo : EIATTR_EXIT_INSTR_OFFSETS
	.align		4
        /*0060*/ 	.byte	0x04, 0x1c
        /*0062*/ 	.short	(.L_21 - .L_20)


	//   ....[0]....
.L_20:
        /*0064*/ 	.word	0x00000220


	//   ....[1]....
        /*0068*/ 	.word	0x00000240


	//----- nvinfo : EIATTR_REQNTID
	.align		4
.L_21:
        /*006c*/ 	.byte	0x04, 0x10
        /*006e*/ 	.short	(.L_23 - .L_22)
.L_22:
        /*0070*/ 	.word	0x00000080
        /*0074*/ 	.word	0x00000001
        /*0078*/ 	.word	0x00000001


	//----- nvinfo : EIATTR_CBANK_PARAM_SIZE
	.align		4
.L_23:
        /*007c*/ 	.byte	0x03, 0x19
        /*007e*/ 	.short	0x0024


	//----- nvinfo : EIATTR_PARAM_CBANK
	.align		4
        /*0080*/ 	.byte	0x04, 0x0a
        /*0082*/ 	.short	(.L_25 - .L_24)
	.align		4
.L_24:
        /*0084*/ 	.word	index@(.nv.constant0.triton_poi_fused_clone_0)
        /*0088*/ 	.short	0x0210
        /*008a*/ 	.short	0x0024


	//----- nvinfo : EIATTR_SW_WAR
	.align		4
.L_25:
        /*008c*/ 	.byte	0x04, 0x36
        /*008e*/ 	.short	(.L_27 - .L_26)
.L_26:
        /*0090*/ 	.word	0x00000008
.L_27:


//--------------------- .nv.callgraph             --------------------------
	.section	.nv.callgraph,"",@"SHT_CUDA_CALLGRAPH"
	.align	4
	.sectionentsize	8
	.align		4
        /*0000*/ 	.word	0x00000000
	.align		4
        /*0004*/ 	.word	0xffffffff
	.align		4
        /*0008*/ 	.word	0x00000000
	.align		4
        /*000c*/ 	.word	0xfffffffe
	.align		4
        /*0010*/ 	.word	0x00000000
	.align		4
        /*0014*/ 	.word	0xfffffffd
	.align		4
        /*0018*/ 	.word	0x00000000
	.align		4
        /*001c*/ 	.word	0xfffffffc


//--------------------- .text.triton_poi_fused_clone_0 --------------------------
	.section	.text.triton_poi_fused_clone_0,"ax",@progbits
	.align	128
        .global         triton_poi_fused_clone_0
        .type           triton_poi_fused_clone_0,@function
        .size           triton_poi_fused_clone_0,(.L_x_1 - triton_poi_fused_clone_0)
        .other          triton_poi_fused_clone_0,@"STO_CUDA_ENTRY STV_DEFAULT"
triton_poi_fused_clone_0:
.text.triton_poi_fused_clone_0:
[----:B------:R-:W0:Y:S02]  /*0000*/  LDC R1, c[0x0][0x28] ;  /* 0x00000a00ff017b82 */ /* 0x000e240000000800 */
[----:B------:R-:W1:Y:S01]  /*0010*/  S2R R0, SR_TID.X ;  /* 0x0000000000007919 */ /* 0x000e620000002100 */
[----:B------:R-:W2:Y:S01]  /*0020*/  LDC.64 R4, c[0x0][0x210] ;  /* 0x00008400ff047b82 */ /* 0x000ea20000000a00 */
[----:B------:R-:W-:Y:S01]  /*0030*/  IMAD.MOV.U32 R10, RZ, RZ, RZ ;  /* 0x000000ffff0a7224 */ /* 0x000fe200078e00ff */
[----:B------:R-:W-:Y:S01]  /*0040*/  ULDC.64 UR4, c[0x0][0x208] ;  /* 0x0000820000047ab9 */ /* 0x000fe20000000a00 */
[----:B------:R-:W3:Y:S05]  /*0050*/  S2R R3, SR_CTAID.X ;  /* 0x0000000000037919 */ /* 0x000eea0000002500 */
[----:B------:R-:W4:Y:S01]  /*0060*/  LDC.64 R6, c[0x0][0x218] ;  /* 0x00008600ff067b82 */ /* 0x000f220000000a00 */
[----:B-1----:R-:W-:-:S02]  /*0070*/  LOP3.LUT R0, R0, 0x7f, RZ, 0xc0, !PT ;  /* 0x0000007f00007812 */ /* 0x002fc400078ec0ff */
[----:B---3--:R-:W-:-:S03]  /*0080*/  SHF.R.S32.HI R2, RZ, 0x18, R3 ;  /* 0x00000018ff027819 */ /* 0x008fc60000011403 */
[----:B------:R-:W-:Y:S01]  /*0090*/  IMAD R0, R3, 0x80, R0 ;  /* 0x0000008003007824 */ /* 0x000fe200078e0200 */
[----:B------:R-:W-:-:S04]  /*00a0*/  SGXT R3, R2, 0x1 ;  /* 0x000000010203781a */ /* 0x000fc80000000200 */
[----:B------:R-:W-:Y:S02]  /*00b0*/  SHF.R.S32.HI R11, RZ, 0x1f, R0 ;  /* 0x0000001fff0b7819 */ /* 0x000fe40000011400 */
[-C--:B------:R-:W-:Y:S02]  /*00c0*/  LEA.HI R8, R3, R0.reuse, RZ, 0x7 ;  /* 0x0000000003087211 */ /* 0x080fe400078f38ff */
[----:B------:R-:W1:Y:S01]  /*00d0*/  LDC.64 R2, c[0x0][0x220] ;  /* 0x00008800ff027b82 */ /* 0x000e620000000a00 */
[----:B------:R-:W-:Y:S02]  /*00e0*/  LEA.HI R11, R11, R0, RZ, 0x9 ;  /* 0x000000000b0b7211 */ /* 0x000fe400078f48ff */
[----:B------:R-:W-:Y:S02]  /*00f0*/  LOP3.LUT R9, R8, 0xffffff80, RZ, 0xc0, !PT ;  /* 0xffffff8008097812 */ /* 0x000fe400078ec0ff */
[----:B------:R-:W-:Y:S02]  /*0100*/  SHF.R.S32.HI R8, RZ, 0x9, R11 ;  /* 0x00000009ff087819 */ /* 0x000fe4000001140b */
[----:B------:R-:W-:Y:S01]  /*0110*/  LOP3.LUT R11, R11, 0xfffffe00, RZ, 0xc0, !PT ;  /* 0xfffffe000b0b7812 */ /* 0x000fe200078ec0ff */
[C---:B------:R-:W-:Y:S01]  /*0120*/  IMAD.IADD R9, R0.reuse, 0x1, -R9 ;  /* 0x0000000100097824 */ /* 0x040fe200078e0a09 */
[----:B------:R-:W-:-:S02]  /*0130*/  ISETP.GE.AND P0, PT, R0, 0x800, PT ;  /* 0x000008000000780c */ /* 0x000fc40003f06270 */
[----:B------:R-:W-:Y:S01]  /*0140*/  IADD3 R11, R0, -R11, RZ ;  /* 0x8000000b000b7210 */ /* 0x000fe20007ffe0ff */
[----:B----4-:R-:W-:Y:S01]  /*0150*/  IMAD.WIDE R6, R9, 0x4, R6 ;  /* 0x0000000409067825 */ /* 0x010fe200078e0206 */
[----:B------:R-:W-:Y:S02]  /*0160*/  LEA R13, R8, R9, 0x7 ;  /* 0x00000009080d7211 */ /* 0x000fe400078e38ff */
[----:B------:R-:W3:Y:S03]  /*0170*/  LDC.64 R8, c[0x0][0x228] ;  /* 0x00008a00ff087b82 */ /* 0x000ee60000000a00 */
[----:B--2---:R-:W-:-:S04]  /*0180*/  IMAD.WIDE R4, R13, 0x4, R4 ;  /* 0x000000040d047825 */ /* 0x004fc800078e0204 */
[----:B------:R-:W-:Y:S01]  /*0190*/  IMAD.MOV.U32 R13, RZ, RZ, RZ ;  /* 0x000000ffff0d7224 */ /* 0x000fe200078e00ff */
[----:B------:R-:W2:Y:S01]  /*01a0*/  @!P0 LDG.E.EL R10, desc[UR4][R4.64] ;  /* 0x00000004040a8981 */ /* 0x000ea2000c2e1900 */
[----:B-1----:R-:W-:Y:S01]  /*01b0*/  IMAD.WIDE R2, R11, 0x4, R2 ;  /* 0x000000040b027825 */ /* 0x002fe200078e0202 */
[----:B------:R-:W-:-:S03]  /*01c0*/  HFMA2.MMA R11, -RZ, RZ, 0, 0 ;  /* 0x00000000ff0b7435 */ /* 0x000fc600000001ff */
[----:B------:R-:W2:Y:S07]  /*01d0*/  @!P0 LDG.E.EL R13, desc[UR4][R6.64] ;  /* 0x00000004060d8981 */ /* 0x000eae000c2e1900 */
[----:B------:R-:W4:Y:S01]  /*01e0*/  @!P0 LDG.E.EL R11, desc[UR4][R2.64] ;  /* 0x00000004020b8981 */ /* 0x000f22000c2e1900 */
[----:B---3--:R-:W-:-:S04]  /*01f0*/  IMAD.WIDE R8, R0, 0x4, R8 ;  /* 0x0000000400087825 */ /* 0x008fc800078e0208 */
[----:B--2---:R-:W-:-:S04]  /*0200*/  FADD R10, R13, R10 ;  /* 0x0000000a0d0a7221 */ /* 0x004fc80000000000 */
[----:B----4-:R-:W-:Y:S01]  /*0210*/  FADD R11, R10, R11 ;  /* 0x0000000b0a0b7221 */ /* 0x010fe20000000000 */
[----:B------:R-:W-:Y:S06]  /*0220*/  @P0 EXIT ;  /* 0x000000000000094d */ /* 0x000fec0003800000 */
[----:B------:R-:W-:Y:S01]  /*0230*/  STG.E desc[UR4][R8.64], R11 ;  /* 0x0000000b08007986 */ /* 0x000fe2000c101904 */
[----:B------:R-:W-:Y:S05]  /*0240*/  EXIT ;  /* 0x000000000000794d */ /* 0x000fea0003800000 */
.L_x_0:
[----:B------:R-:W-:-:S00]  /*0250*/  BRA `(.L_x_0) ;  /* 0xfffffffc00fc7947 */ /* 0x000fc0000383ffff */
[----:B------:R-:W-:-:S00]  /*0260*/  NOP ;  /* 0x0000000000007918 */ /* 0x000fc00000000000 */
        /* <DEDUP_REMOVED lines=9> */
.L_x_1:


//--------------------- .nv.constant0.triton_poi_fused_clone_0 --------------------------
	.section	.nv.constant0.triton_poi_fused_clone_0,"a",@progbits
	.sectionflags	@""
	.align	4
.nv.constant0.triton_poi_fused_clone_0:
	.zero		564
